	.headerflags	@"EF_CUDA_TEXMODE_UNIFIED EF_CUDA_64BIT_ADDRESS EF_CUDA_ACCELERATORS EF_CUDA_SM90 EF_CUDA_VIRTUAL_SM(EF_CUDA_SM90)"
	.elftype	@"ET_EXEC"


//--------------------- .nv.info                  --------------------------
	.section	.nv.info,"",@"SHT_CUDA_INFO"
	.align	4


	//----- nvinfo : EIATTR_REGCOUNT
	.align		4
        /*0000*/ 	.byte	0x04, 0x2f
        /*0002*/ 	.short	(.L_1 - .L_0)
	.align		4
.L_0:
        /*0004*/ 	.word	index@(triton_poi_fused_convolution_relu_threshold_backward_1)
        /*0008*/ 	.word	0x0000000e


	//----- nvinfo : EIATTR_MIN_STACK_SIZE
	.align		4
.L_1:
        /*000c*/ 	.byte	0x04, 0x12
        /*000e*/ 	.short	(.L_3 - .L_2)
	.align		4
.L_2:
        /*0010*/ 	.word	index@(triton_poi_fused_convolution_relu_threshold_backward_1)
        /*0014*/ 	.word	0x00000000


	//----- nvinfo : EIATTR_FRAME_SIZE
	.align		4
.L_3:
        /*0018*/ 	.byte	0x04, 0x11
        /*001a*/ 	.short	(.L_5 - .L_4)
	.align		4
.L_4:
        /*001c*/ 	.word	index@(triton_poi_fused_convolution_relu_threshold_backward_1)
        /*0020*/ 	.word	0x00000000


	//----- nvinfo : EIATTR_MIN_STACK_SIZE
	.align		4
.L_5:
        /*0024*/ 	.byte	0x04, 0x12
        /*0026*/ 	.short	(.L_7 - .L_6)
	.align		4
.L_6:
        /*0028*/ 	.word	index@(triton_poi_fused_convolution_relu_threshold_backward_1)
        /*002c*/ 	.word	0x00000000
.L_7:


//--------------------- .nv.info.triton_poi_fused_convolution_relu_threshold_backward_1 --------------------------
	.section	.nv.info.triton_poi_fused_convolution_relu_threshold_backward_1,"",@"SHT_CUDA_INFO"
	.sectionflags	@""
	.align	4


	//----- nvinfo : EIATTR_CUDA_API_VERSION
	.align		4
        /*0000*/ 	.byte	0x04, 0x37
        /*0002*/ 	.short	(.L_9 - .L_8)
.L_8:
        /*0004*/ 	.word	0x0000007c


	//----- nvinfo : EIATTR_KPARAM_INFO
	.align		4
.L_9:
        /*0008*/ 	.byte	0x04, 0x17
        /*000a*/ 	.short	(.L_11 - .L_10)
.L_10:
        /*000c*/ 	.word	0x00000000
        /*0010*/ 	.short	0x0003
        /*0012*/ 	.short	0x0018
        /*0014*/ 	.byte	0x00, 0xf0, 0x11, 0x00


	//----- nvinfo : EIATTR_KPARAM_INFO
	.align		4
.L_11:
        /*0018*/ 	.byte	0x04, 0x17
        /*001a*/ 	.short	(.L_13 - .L_12)
.L_12:
        /*001c*/ 	.word	0x00000000
        /*0020*/ 	.short	0x0002
        /*0022*/ 	.short	0x0010
        /*0024*/ 	.byte	0x00, 0xf4, 0x21, 0x00


	//----- nvinfo : EIATTR_KPARAM_INFO
	.align		4
.L_13:
        /*0028*/ 	.byte	0x04, 0x17
        /*002a*/ 	.short	(.L_15 - .L_14)
.L_14:
        /*002c*/ 	.word	0x00000000
        /*0030*/ 	.short	0x0001
        /*0032*/ 	.short	0x0008
        /*0034*/ 	.byte	0x00, 0xf4, 0x21, 0x00


	//----- nvinfo : EIATTR_KPARAM_INFO
	.align		4
.L_15:
        /*0038*/ 	.byte	0x04, 0x17
        /*003a*/ 	.short	(.L_17 - .L_16)
.L_16:
        /*003c*/ 	.word	0x00000000
        /*0040*/ 	.short	0x0000
        /*0042*/ 	.short	0x0000
        /*0044*/ 	.byte	0x00, 0xf4, 0x21, 0x00


	//----- nvinfo : EIATTR_SPARSE_MMA_MASK
	.align		4
.L_17:
        /*0048*/ 	.byte	0x03, 0x50
        /*004a*/ 	.short	0x0000


	//----- nvinfo : EIATTR_MAXREG_COUNT
	.align		4
        /*004c*/ 	.byte	0x03, 0x1b
        /*004e*/ 	.short	0x00ff


	//----- nvinfo : EIATTR_EXIT_INSTR_OFFSETS
	.align		4
        /*0050*/ 	.byte	0x04, 0x1c
        /*0052*/ 	.short	(.L_19 - .L_18)


	//   ....[0]....
.L_18:
        /*0054*/ 	.word	0x00000270


	//   ....[1]....
        /*0058*/ 	.word	0x00000290


	//----- nvinfo : EIATTR_REQNTID
	.align		4
.L_19:
        /*005c*/ 	.byte	0x04, 0x10
        /*005e*/ 	.short	(.L_21 - .L_20)
.L_20:
        /*0060*/ 	.word	0x00000080
        /*0064*/ 	.word	0x00000001
        /*0068*/ 	.word	0x00000001


	//----- nvinfo : EIATTR_CBANK_PARAM_SIZE
	.align		4
.L_21:
        /*006c*/ 	.byte	0x03, 0x19
        /*006e*/ 	.short	0x001c


	//----- nvinfo : EIATTR_PARAM_CBANK
	.align		4
        /*0070*/ 	.byte	0x04, 0x0a
        /*0072*/ 	.short	(.L_23 - .L_22)
	.align		4
.L_22:
        /*0074*/ 	.word	index@(.nv.constant0.triton_poi_fused_convolution_relu_threshold_backward_1)
        /*0078*/ 	.short	0x0210
        /*007a*/ 	.short	0x001c


	//----- nvinfo : EIATTR_SW_WAR
	.align		4
.L_23:
        /*007c*/ 	.byte	0x04, 0x36
        /*007e*/ 	.short	(.L_25 - .L_24)
.L_24:
        /*0080*/ 	.word	0x00000008
.L_25:


//--------------------- .nv.callgraph             --------------------------
	.section	.nv.callgraph,"",@"SHT_CUDA_CALLGRAPH"
	.align	4
	.sectionentsize	8
	.align		4
        /*0000*/ 	.word	0x00000000
	.align		4
        /*0004*/ 	.word	0xffffffff
	.align		4
        /*0008*/ 	.word	0x00000000
	.align		4
        /*000c*/ 	.word	0xfffffffe
	.align		4
        /*0010*/ 	.word	0x00000000
	.align		4
        /*0014*/ 	.word	0xfffffffd
	.align		4
        /*0018*/ 	.word	0x00000000
	.align		4
        /*001c*/ 	.word	0xfffffffc


//--------------------- .text.triton_poi_fused_convolution_relu_threshold_backward_1 --------------------------
	.section	.text.triton_poi_fused_convolution_relu_threshold_backward_1,"ax",@progbits
	.align	128
        .global         triton_poi_fused_convolution_relu_threshold_backward_1
        .type           triton_poi_fused_convolution_relu_threshold_backward_1,@function
        .size           triton_poi_fused_convolution_relu_threshold_backward_1,(.L_x_1 - triton_poi_fused_convolution_relu_threshold_backward_1)
        .other          triton_poi_fused_convolution_relu_threshold_backward_1,@"STO_CUDA_ENTRY STV_DEFAULT"
triton_poi_fused_convolution_relu_threshold_backward_1:
.text.triton_poi_fused_convolution_relu_threshold_backward_1:
[----:B------:R-:W0:Y:S02]  /*0000*/  LDC R1, c[0x0][0x28] ;  /* 0x00000a00ff017b82 */ /* 0x000e240000000800 */
[----:B------:R-:W1:Y:S01]  /*0010*/  S2R R0, SR_TID.X ;  /* 0x0000000000007919 */ /* 0x000e620000002100 */
[----:B------:R-:W2:Y:S01]  /*0020*/  LDC.64 R4, c[0x0][0x218] ;  /* 0x00008600ff047b82 */ /* 0x000ea20000000a00 */
[----:B------:R-:W-:Y:S01]  /*0030*/  IMAD.MOV.U32 R11, RZ, RZ, RZ ;  /* 0x000000ffff0b7224 */ /* 0x000fe200078e00ff */
[----:B------:R-:W-:Y:S01]  /*0040*/  ULDC.64 UR4, c[0x0][0x208] ;  /* 0x0000820000047ab9 */ /* 0x000fe20000000a00 */
[----:B------:R-:W3:Y:S01]  /*0050*/  S2R R7, SR_CTAID.X ;  /* 0x0000000000077919 */ /* 0x000ee20000002500 */
[----:B------:R-:W-:Y:S01]  /*0060*/  ULDC.64 UR6, c[0x0][0x220] ;  /* 0x0000880000067ab9 */ /* 0x000fe20000000a00 */
[----:B-1----:R-:W-:Y:S01]  /*0070*/  IMAD.SHL.U32 R0, R0, 0x2, RZ ;  /* 0x0000000200007824 */ /* 0x002fe200078e00ff */
[----:B---3--:R-:W-:-:S04]  /*0080*/  SHF.R.S32.HI R2, RZ, 0x17, R7 ;  /* 0x00000017ff027819 */ /* 0x008fc80000011407 */
[----:B------:R-:W-:Y:S02]  /*0090*/  LOP3.LUT R0, R0, 0xfe, RZ, 0xc0, !PT ;  /* 0x000000fe00007812 */ /* 0x000fe400078ec0ff */
[----:B------:R-:W-:-:S03]  /*00a0*/  SGXT R2, R2, 0x1 ;  /* 0x000000010202781a */ /* 0x000fc60000000200 */
[----:B------:R-:W-:-:S05]  /*00b0*/  IMAD R7, R7, 0x100, R0 ;  /* 0x0000010007077824 */ /* 0x000fca00078e0200 */
[----:B------:R-:W-:Y:S02]  /*00c0*/  LEA.HI R0, R2, R7, RZ, 0x4 ;  /* 0x0000000702007211 */ /* 0x000fe400078f20ff */
[----:B------:R-:W1:Y:S01]  /*00d0*/  LDC.64 R2, c[0x0][0x210] ;  /* 0x00008400ff027b82 */ /* 0x000e620000000a00 */
[----:B------:R-:W-:Y:S02]  /*00e0*/  ISETP.GE.AND P0, PT, R7, 0x100, PT ;  /* 0x000001000700780c */ /* 0x000fe40003f06270 */
[----:B------:R-:W-:-:S04]  /*00f0*/  SHF.R.S32.HI R0, RZ, 0x4, R0 ;  /* 0x00000004ff007819 */ /* 0x000fc80000011400 */
[----:B------:R-:W-:-:S04]  /*0100*/  LEA.HI R6, R0, R0, RZ, 0x2 ;  /* 0x0000000000067211 */ /* 0x000fc800078f10ff */
[----:B------:R-:W-:-:S05]  /*0110*/  LOP3.LUT R9, R6, 0xfffffffc, RZ, 0xc0, !PT ;  /* 0xfffffffc06097812 */ /* 0x000fca00078ec0ff */
[----:B------:R-:W-:Y:S02]  /*0120*/  IMAD.IADD R9, R0, 0x1, -R9 ;  /* 0x0000000100097824 */ /* 0x000fe400078e0a09 */
[----:B------:R-:W-:Y:S02]  /*0130*/  IMAD.MOV.U32 R0, RZ, RZ, RZ ;  /* 0x000000ffff007224 */ /* 0x000fe400078e00ff */
[----:B--2---:R-:W-:Y:S01]  /*0140*/  IMAD.WIDE R4, R9, 0x4, R4 ;  /* 0x0000000409047825 */ /* 0x004fe200078e0204 */
[----:B------:R-:W-:-:S03]  /*0150*/  CS2R R8, SRZ ;  /* 0x0000000000087805 */ /* 0x000fc6000001ff00 */
[----:B-1----:R-:W-:Y:S01]  /*0160*/  IMAD.WIDE R2, R7, 0x4, R2 ;  /* 0x0000000407027825 */ /* 0x002fe200078e0202 */
[----:B------:R-:W2:Y:S04]  /*0170*/  @!P0 LDG.E.EL R11, desc[UR4][R4.64] ;  /* 0x00000004040b8981 */ /* 0x000ea8000c2e1900 */
[----:B------:R1:W2:Y:S04]  /*0180*/  @!P0 LDG.E.64 R8, desc[UR4][R2.64] ;  /* 0x0000000402088981 */ /* 0x0002a8000c1e1b00 */
[----:B------:R-:W3:Y:S01]  /*0190*/  @!P0 LDG.E.EL R0, desc[UR4][R4.64] ;  /* 0x0000000404008981 */ /* 0x000ee2000c2e1900 */
[----:B-1----:R-:W-:-:S04]  /*01a0*/  IADD3 R2, P3, R7, UR6, RZ ;  /* 0x0000000607027c10 */ /* 0x002fc8000ff7e0ff */
[----:B------:R-:W-:Y:S02]  /*01b0*/  LEA.HI.X.SX32 R3, R7, UR7, 0x1, P3 ;  /* 0x0000000707037c11 */ /* 0x000fe400098f0eff */
[----:B--2---:R-:W-:Y:S01]  /*01c0*/  FSETP.GEU.AND P2, PT, R8, -R11, PT ;  /* 0x8000000b0800720b */ /* 0x004fe20003f4e000 */
[----:B------:R-:W-:Y:S01]  /*01d0*/  FADD R8, R11, R8 ;  /* 0x000000080b087221 */ /* 0x000fe20000000000 */
[----:B---3--:R-:W-:Y:S01]  /*01e0*/  FADD R6, R0, R9 ;  /* 0x0000000900067221 */ /* 0x008fe20000000000 */
[----:B------:R-:W-:-:S03]  /*01f0*/  FSETP.GEU.AND P1, PT, R9, -R0, PT ;  /* 0x800000000900720b */ /* 0x000fc60003f2e000 */
[----:B------:R-:W-:Y:S02]  /*0200*/  FSEL R8, R8, RZ, P2 ;  /* 0x000000ff08087208 */ /* 0x000fe40001000000 */
[----:B------:R-:W-:Y:S02]  /*0210*/  FSEL R6, R6, RZ, P1 ;  /* 0x000000ff06067208 */ /* 0x000fe40000800000 */
[----:B------:R-:W-:Y:S02]  /*0220*/  FSETP.GTU.AND P2, PT, R8, RZ, PT ;  /* 0x000000ff0800720b */ /* 0x000fe40003f4c000 */
[----:B------:R-:W-:Y:S02]  /*0230*/  FSETP.GTU.AND P1, PT, R6, RZ, PT ;  /* 0x000000ff0600720b */ /* 0x000fe40003f2c000 */
[----:B------:R-:W-:Y:S02]  /*0240*/  SEL R0, RZ, 0x1, P2 ;  /* 0x00000001ff007807 */ /* 0x000fe40001000000 */
[----:B------:R-:W-:-:S05]  /*0250*/  SEL R5, RZ, 0x100, P1 ;  /* 0x00000100ff057807 */ /* 0x000fca0000800000 */
[----:B------:R-:W-:Y:S01]  /*0260*/  IMAD.IADD R5, R0, 0x1, R5 ;  /* 0x0000000100057824 */ /* 0x000fe200078e0205 */
[----:B------:R-:W-:Y:S06]  /*0270*/  @P0 EXIT ;  /* 0x000000000000094d */ /* 0x000fec0003800000 */
[----:B------:R-:W-:Y:S01]  /*0280*/  STG.E.U16 desc[UR4][R2.64], R5 ;  /* 0x0000000502007986 */ /* 0x000fe2000c101504 */
[----:B------:R-:W-:Y:S05]  /*0290*/  EXIT ;  /* 0x000000000000794d */ /* 0x000fea0003800000 */
.L_x_0:
[----:B------:R-:W-:-:S00]  /*02a0*/  BRA `(.L_x_0) ;  /* 0xfffffffc00fc7947 */ /* 0x000fc0000383ffff */
[----:B------:R-:W-:-:S00]  /*02b0*/  NOP ;  /* 0x0000000000007918 */ /* 0x000fc00000000000 */
        /* <DEDUP_REMOVED lines=12> */
.L_x_1:


//--------------------- .nv.constant0.triton_poi_fused_convolution_relu_threshold_backward_1 --------------------------
	.section	.nv.constant0.triton_poi_fused_convolution_relu_threshold_backward_1,"a",@progbits
	.sectionflags	@""
	.align	4
.nv.constant0.triton_poi_fused_convolution_relu_threshold_backward_1:
	.zero		556
